	.headerflags	@"EF_CUDA_TEXMODE_UNIFIED EF_CUDA_64BIT_ADDRESS EF_CUDA_ACCELERATORS EF_CUDA_SM90 EF_CUDA_VIRTUAL_SM(EF_CUDA_SM90)"
	.elftype	@"ET_EXEC"


//--------------------- .nv.info                  --------------------------
	.section	.nv.info,"",@"SHT_CUDA_INFO"
	.align	4


	//----- nvinfo : EIATTR_REGCOUNT
	.align		4
        /*0000*/ 	.byte	0x04, 0x2f
        /*0002*/ 	.short	(.L_3 - .L_2)
	.align		4
.L_2:
        /*0004*/ 	.word	index@(triton_poi_fused__native_batch_norm_legit_no_training_cat_relu_37)
        /*0008*/ 	.word	0x00000038


	//----- nvinfo : EIATTR_MIN_STACK_SIZE
	.align		4
.L_3:
        /*000c*/ 	.byte	0x04, 0x12
        /*000e*/ 	.short	(.L_5 - .L_4)
	.align		4
.L_4:
        /*0010*/ 	.word	index@(triton_poi_fused__native_batch_norm_legit_no_training_cat_relu_37)
        /*0014*/ 	.word	0x00000000


	//----- nvinfo : EIATTR_FRAME_SIZE
	.align		4
.L_5:
        /*0018*/ 	.byte	0x04, 0x11
        /*001a*/ 	.short	(.L_7 - .L_6)
	.align		4
.L_6:
        /*001c*/ 	.word	index@(triton_poi_fused__native_batch_norm_legit_no_training_cat_relu_37)
        /*0020*/ 	.word	0x00000000


	//----- nvinfo : EIATTR_MIN_STACK_SIZE
	.align		4
.L_7:
        /*0024*/ 	.byte	0x04, 0x12
        /*0026*/ 	.short	(.L_9 - .L_8)
	.align		4
.L_8:
        /*0028*/ 	.word	index@(triton_poi_fused__native_batch_norm_legit_no_training_cat_relu_37)
        /*002c*/ 	.word	0x00000000
.L_9:


//--------------------- .nv.info.triton_poi_fused__native_batch_norm_legit_no_training_cat_relu_37 --------------------------
	.section	.nv.info.triton_poi_fused__native_batch_norm_legit_no_training_cat_relu_37,"",@"SHT_CUDA_INFO"
	.sectionflags	@""
	.align	4


	//----- nvinfo : EIATTR_CUDA_API_VERSION
	.align		4
        /*0000*/ 	.byte	0x04, 0x37
        /*0002*/ 	.short	(.L_11 - .L_10)
.L_10:
        /*0004*/ 	.word	0x0000007c


	//----- nvinfo : EIATTR_KPARAM_INFO
	.align		4
.L_11:
        /*0008*/ 	.byte	0x04, 0x17
        /*000a*/ 	.short	(.L_13 - .L_12)
.L_12:
        /*000c*/ 	.word	0x00000000
        /*0010*/ 	.short	0x0008
        /*0012*/ 	.short	0x0040
        /*0014*/ 	.byte	0x00, 0xf0, 0x11, 0x00


	//----- nvinfo : EIATTR_KPARAM_INFO
	.align		4
.L_13:
        /*0018*/ 	.byte	0x04, 0x17
        /*001a*/ 	.short	(.L_15 - .L_14)
.L_14:
        /*001c*/ 	.word	0x00000000
        /*0020*/ 	.short	0x0007
        /*0022*/ 	.short	0x0038
        /*0024*/ 	.byte	0x00, 0xf4, 0x21, 0x00


	//----- nvinfo : EIATTR_KPARAM_INFO
	.align		4
.L_15:
        /*0028*/ 	.byte	0x04, 0x17
        /*002a*/ 	.short	(.L_17 - .L_16)
.L_16:
        /*002c*/ 	.word	0x00000000
        /*0030*/ 	.short	0x0006
        /*0032*/ 	.short	0x0030
        /*0034*/ 	.byte	0x00, 0xf4, 0x21, 0x00


	//----- nvinfo : EIATTR_KPARAM_INFO
	.align		4
.L_17:
        /*0038*/ 	.byte	0x04, 0x17
        /*003a*/ 	.short	(.L_19 - .L_18)
.L_18:
        /*003c*/ 	.word	0x00000000
        /*0040*/ 	.short	0x0005
        /*0042*/ 	.short	0x0028
        /*0044*/ 	.byte	0x00, 0xf4, 0x21, 0x00


	//----- nvinfo : EIATTR_KPARAM_INFO
	.align		4
.L_19:
        /*0048*/ 	.byte	0x04, 0x17
        /*004a*/ 	.short	(.L_21 - .L_20)
.L_20:
        /*004c*/ 	.word	0x00000000
        /*0050*/ 	.short	0x0004
        /*0052*/ 	.short	0x0020
        /*0054*/ 	.byte	0x00, 0xf4, 0x21, 0x00


	//----- nvinfo : EIATTR_KPARAM_INFO
	.align		4
.L_21:
        /*0058*/ 	.byte	0x04, 0x17
        /*005a*/ 	.short	(.L_23 - .L_22)
.L_22:
        /*005c*/ 	.word	0x00000000
        /*0060*/ 	.short	0x0003
        /*0062*/ 	.short	0x0018
        /*0064*/ 	.byte	0x00, 0xf4, 0x21, 0x00


	//----- nvinfo : EIATTR_KPARAM_INFO
	.align		4
.L_23:
        /*0068*/ 	.byte	0x04, 0x17
        /*006a*/ 	.short	(.L_25 - .L_24)
.L_24:
        /*006c*/ 	.word	0x00000000
        /*0070*/ 	.short	0x0002
        /*0072*/ 	.short	0x0010
        /*0074*/ 	.byte	0x00, 0xf4, 0x21, 0x00


	//----- nvinfo : EIATTR_KPARAM_INFO
	.align		4
.L_25:
        /*0078*/ 	.byte	0x04, 0x17
        /*007a*/ 	.short	(.L_27 - .L_26)
.L_26:
        /*007c*/ 	.word	0x00000000
        /*0080*/ 	.short	0x0001
        /*0082*/ 	.short	0x0008
        /*0084*/ 	.byte	0x00, 0xf4, 0x21, 0x00


	//----- nvinfo : EIATTR_KPARAM_INFO
	.align		4
.L_27:
        /*0088*/ 	.byte	0x04, 0x17
        /*008a*/ 	.short	(.L_29 - .L_28)
.L_28:
        /*008c*/ 	.word	0x00000000
        /*0090*/ 	.short	0x0000
        /*0092*/ 	.short	0x0000
        /*0094*/ 	.byte	0x00, 0xf4, 0x21, 0x00


	//----- nvinfo : EIATTR_SPARSE_MMA_MASK
	.align		4
.L_29:
        /*0098*/ 	.byte	0x03, 0x50
        /*009a*/ 	.short	0x0000


	//----- nvinfo : EIATTR_MAXREG_COUNT
	.align		4
        /*009c*/ 	.byte	0x03, 0x1b
        /*009e*/ 	.short	0x00ff


	//----- nvinfo : EIATTR_EXIT_INSTR_OFFSETS
	.align		4
        /*00a0*/ 	.byte	0x04, 0x1c
        /*00a2*/ 	.short	(.L_31 - .L_30)


	//   ....[0]....
.L_30:
        /*00a4*/ 	.word	0x00001220


	//   ....[1]....
        /*00a8*/ 	.word	0x00001240


	//----- nvinfo : EIATTR_REQNTID
	.align		4
.L_31:
        /*00ac*/ 	.byte	0x04, 0x10
        /*00ae*/ 	.short	(.L_33 - .L_32)
.L_32:
        /*00b0*/ 	.word	0x00000080
        /*00b4*/ 	.word	0x00000001
        /*00b8*/ 	.word	0x00000001


	//----- nvinfo : EIATTR_CBANK_PARAM_SIZE
	.align		4
.L_33:
        /*00bc*/ 	.byte	0x03, 0x19
        /*00be*/ 	.short	0x0044


	//----- nvinfo : EIATTR_PARAM_CBANK
	.align		4
        /*00c0*/ 	.byte	0x04, 0x0a
        /*00c2*/ 	.short	(.L_35 - .L_34)
	.align		4
.L_34:
        /*00c4*/ 	.word	index@(.nv.constant0.triton_poi_fused__native_batch_norm_legit_no_training_cat_relu_37)
        /*00c8*/ 	.short	0x0210
        /*00ca*/ 	.short	0x0044


	//----- nvinfo : EIATTR_SW_WAR
	.align		4
.L_35:
        /*00cc*/ 	.byte	0x04, 0x36
        /*00ce*/ 	.short	(.L_37 - .L_36)
.L_36:
        /*00d0*/ 	.word	0x00000008
.L_37:


//--------------------- .nv.callgraph             --------------------------
	.section	.nv.callgraph,"",@"SHT_CUDA_CALLGRAPH"
	.align	4
	.sectionentsize	8
	.align		4
        /*0000*/ 	.word	0x00000000
	.align		4
        /*0004*/ 	.word	0xffffffff
	.align		4
        /*0008*/ 	.word	0x00000000
	.align		4
        /*000c*/ 	.word	0xfffffffe
	.align		4
        /*0010*/ 	.word	0x00000000
	.align		4
        /*0014*/ 	.word	0xfffffffd
	.align		4
        /*0018*/ 	.word	0x00000000
	.align		4
        /*001c*/ 	.word	0xfffffffc


//--------------------- .nv.constant4             --------------------------
	.section	.nv.constant4,"a",@progbits
	.align	8
	.align		8
.nv.constant4:
        /*0000*/ 	.dword	_$_str
	.align		8
        /*0008*/ 	.dword	_$_str_$_2


//--------------------- .text.triton_poi_fused__native_batch_norm_legit_no_training_cat_relu_37 --------------------------
	.section	.text.triton_poi_fused__native_batch_norm_legit_no_training_cat_relu_37,"ax",@progbits
	.align	128
        .global         triton_poi_fused__native_batch_norm_legit_no_training_cat_relu_37
        .type           triton_poi_fused__native_batch_norm_legit_no_training_cat_relu_37,@function
        .size           triton_poi_fused__native_batch_norm_legit_no_training_cat_relu_37,(.L_x_1 - triton_poi_fused__native_batch_norm_legit_no_training_cat_relu_37)
        .other          triton_poi_fused__native_batch_norm_legit_no_training_cat_relu_37,@"STO_CUDA_ENTRY STV_DEFAULT"
triton_poi_fused__native_batch_norm_legit_no_training_cat_relu_37:
.text.triton_poi_fused__native_batch_norm_legit_no_training_cat_relu_37:
[----:B------:R-:W0:Y:S01]  /*0000*/  LDC R1, c[0x0][0x28] ;  /* 0x00000a00ff017b82 */ /* 0x000e220000000800 */
[----:B------:R-:W1:Y:S07]  /*0010*/  S2R R0, SR_TID.X ;  /* 0x0000000000007919 */ /* 0x000e6e0000002100 */
[----:B------:R-:W2:Y:S01]  /*0020*/  LDC.64 R2, c[0x0][0x228] ;  /* 0x00008a00ff027b82 */ /* 0x000ea20000000a00 */
[----:B------:R-:W-:Y:S01]  /*0030*/  CS2R R10, SRZ ;  /* 0x00000000000a7805 */ /* 0x000fe2000001ff00 */
[----:B------:R-:W-:Y:S01]  /*0040*/  ULDC.64 UR4, c[0x0][0x208] ;  /* 0x0000820000047ab9 */ /* 0x000fe20000000a00 */
[----:B------:R-:W3:Y:S01]  /*0050*/  S2R R5, SR_CTAID.X ;  /* 0x0000000000057919 */ /* 0x000ee20000002500 */
[----:B------:R-:W-:-:S02]  /*0060*/  IMAD.MOV.U32 R12, RZ, RZ, RZ ;  /* 0x000000ffff0c7224 */ /* 0x000fc400078e00ff */
[----:B------:R-:W-:Y:S02]  /*0070*/  IMAD.MOV.U32 R26, RZ, RZ, RZ ;  /* 0x000000ffff1a7224 */ /* 0x000fe400078e00ff */
[----:B------:R-:W-:Y:S01]  /*0080*/  IMAD.MOV.U32 R23, RZ, RZ, RZ ;  /* 0x000000ffff177224 */ /* 0x000fe200078e00ff */
[----:B------:R-:W4:Y:S01]  /*0090*/  LDC.64 R24, c[0x0][0x220] ;  /* 0x00008800ff187b82 */ /* 0x000f220000000a00 */
[----:B------:R-:W-:-:S07]  /*00a0*/  IMAD.MOV.U32 R45, RZ, RZ, 0x3e800000 ;  /* 0x3e800000ff2d7424 */ /* 0x000fce00078e00ff */
[----:B------:R-:W5:Y:S01]  /*00b0*/  LDC.64 R16, c[0x0][0x230] ;  /* 0x00008c00ff107b82 */ /* 0x000f620000000a00 */
[----:B------:R-:W-:Y:S01]  /*00c0*/  IMAD.MOV.U32 R35, RZ, RZ, RZ ;  /* 0x000000ffff237224 */ /* 0x000fe200078e00ff */
[----:B------:R-:W-:Y:S02]  /*00d0*/  CS2R R36, SRZ ;  /* 0x0000000000247805 */ /* 0x000fe4000001ff00 */
[----:B------:R-:W-:Y:S01]  /*00e0*/  CS2R R38, SRZ ;  /* 0x0000000000267805 */ /* 0x000fe2000001ff00 */
[----:B------:R-:W-:Y:S01]  /*00f0*/  IMAD.MOV.U32 R46, RZ, RZ, RZ ;  /* 0x000000ffff2e7224 */ /* 0x000fe200078e00ff */
[----:B------:R-:W-:Y:S02]  /*0100*/  CS2R R40, SRZ ;  /* 0x0000000000287805 */ /* 0x000fe4000001ff00 */
[----:B------:R-:W2:Y:S01]  /*0110*/  LDC.64 R52, c[0x0][0x210] ;  /* 0x00008400ff347b82 */ /* 0x000ea20000000a00 */
[----:B------:R-:W-:Y:S01]  /*0120*/  CS2R R42, SRZ ;  /* 0x00000000002a7805 */ /* 0x000fe2000001ff00 */
[----:B------:R-:W-:Y:S01]  /*0130*/  IMAD.MOV.U32 R44, RZ, RZ, RZ ;  /* 0x000000ffff2c7224 */ /* 0x000fe200078e00ff */
[----:B------:R-:W-:Y:S01]  /*0140*/  ULDC.64 UR6, c[0x0][0x218] ;  /* 0x0000860000067ab9 */ /* 0x000fe20000000a00 */
[----:B-1----:R-:W-:Y:S01]  /*0150*/  IMAD.SHL.U32 R0, R0, 0x4, RZ ;  /* 0x0000000400007824 */ /* 0x002fe200078e00ff */
[----:B---3--:R-:W-:-:S04]  /*0160*/  SHF.R.S32.HI R4, RZ, 0x15, R5 ;  /* 0x00000015ff047819 */ /* 0x008fc80000011405 */
[----:B------:R-:W-:Y:S02]  /*0170*/  LOP3.LUT R0, R0, 0x1fc, RZ, 0xc0, !PT ;  /* 0x000001fc00007812 */ /* 0x000fe400078ec0ff */
[----:B------:R-:W-:-:S03]  /*0180*/  SGXT R4, R4, 0x1 ;  /* 0x000000010404781a */ /* 0x000fc60000000200 */
[----:B------:R-:W-:-:S04]  /*0190*/  IMAD R5, R5, 0x400, R0 ;  /* 0x0000040005057824 */ /* 0x000fc800078e0200 */
[C---:B------:R-:W-:Y:S01]  /*01a0*/  VIADD R47, R5.reuse, 0x200 ;  /* 0x00000200052f7836 */ /* 0x040fe20000000000 */
[C---:B------:R-:W-:Y:S02]  /*01b0*/  LEA.HI R0, R4.reuse, R5, RZ, 0x6 ;  /* 0x0000000504007211 */ /* 0x040fe400078f30ff */
[----:B------:R-:W-:Y:S02]  /*01c0*/  ISETP.GE.AND P1, PT, R5, 0x10600, PT ;  /* 0x000106000500780c */ /* 0x000fe40003f26270 */
[----:B------:R-:W-:Y:S02]  /*01d0*/  SHF.R.S32.HI R27, RZ, 0x6, R0 ;  /* 0x00000006ff1b7819 */ /* 0x000fe40000011400 */
[----:B------:R-:W-:-:S03]  /*01e0*/  LEA.HI R4, R4, R47, RZ, 0x6 ;  /* 0x0000002f04047211 */ /* 0x000fc600078f30ff */
[----:B------:R-:W-:-:S05]  /*01f0*/  IMAD.HI R6, R27, 0x3e88cb3d, RZ ;  /* 0x3e88cb3d1b067827 */ /* 0x000fca00078e02ff */
[----:B------:R-:W-:-:S04]  /*0200*/  SHF.R.U32.HI R7, RZ, 0x1f, R6 ;  /* 0x0000001fff077819 */ /* 0x000fc80000011606 */
[----:B------:R-:W-:Y:S02]  /*0210*/  LEA.HI.SX32 R6, R6, R7, 0x1a ;  /* 0x0000000706067211 */ /* 0x000fe400078fd2ff */
[----:B------:R-:W-:-:S03]  /*0220*/  SHF.R.S32.HI R4, RZ, 0x6, R4 ;  /* 0x00000006ff047819 */ /* 0x000fc60000011404 */
[----:B------:R-:W-:Y:S02]  /*0230*/  IMAD R27, R6, -0x106, R27 ;  /* 0xfffffefa061b7824 */ /* 0x000fe400078e021b */
[----:B------:R-:W-:-:S04]  /*0240*/  IMAD.HI R8, R4, 0x3e88cb3d, RZ ;  /* 0x3e88cb3d04087827 */ /* 0x000fc800078e02ff */
[----:B--2---:R-:W-:Y:S01]  /*0250*/  IMAD.WIDE R6, R27, 0x4, R2 ;  /* 0x000000041b067825 */ /* 0x004fe200078e0202 */
[----:B------:R-:W-:-:S04]  /*0260*/  SHF.R.U32.HI R9, RZ, 0x1f, R8 ;  /* 0x0000001fff097819 */ /* 0x000fc80000011608 */
[----:B------:R-:W2:Y:S04]  /*0270*/  @!P1 LDG.E.EL R10, desc[UR4][R6.64] ;  /* 0x00000004060a9981 */ /* 0x000ea8000c2e1900 */
[----:B------:R-:W3:Y:S01]  /*0280*/  @!P1 LDG.E.EL R11, desc[UR4][R6.64] ;  /* 0x00000004060b9981 */ /* 0x000ee2000c2e1900 */
[----:B------:R-:W-:Y:S02]  /*0290*/  LEA.HI.SX32 R9, R8, R9, 0x1a ;  /* 0x0000000908097211 */ /* 0x000fe400078fd2ff */
[----:B------:R-:W-:Y:S01]  /*02a0*/  ISETP.GE.AND P0, PT, R47, 0x10600, PT ;  /* 0x000106002f00780c */ /* 0x000fe20003f06270 */
[----:B------:R-:W4:Y:S01]  /*02b0*/  @!P1 LDG.E.EL R12, desc[UR4][R6.64] ;  /* 0x00000004060c9981 */ /* 0x000f22000c2e1900 */
[----:B------:R-:W-:Y:S02]  /*02c0*/  IMAD.MOV.U32 R8, RZ, RZ, RZ ;  /* 0x000000ffff087224 */ /* 0x000fe400078e00ff */
[----:B------:R-:W-:-:S02]  /*02d0*/  IMAD R18, R9, -0x106, R4 ;  /* 0xfffffefa09127824 */ /* 0x000fc400078e0204 */
[----:B------:R-:W-:Y:S02]  /*02e0*/  IMAD.MOV.U32 R4, RZ, RZ, RZ ;  /* 0x000000ffff047224 */ /* 0x000fe400078e00ff */
[----:B------:R-:W-:Y:S01]  /*02f0*/  IMAD.WIDE R2, R18, 0x4, R2 ;  /* 0x0000000412027825 */ /* 0x000fe200078e0202 */
[----:B------:R1:W5:Y:S04]  /*0300*/  @!P1 LDG.E.EL R8, desc[UR4][R6.64] ;  /* 0x0000000406089981 */ /* 0x000368000c2e1900 */
[----:B------:R-:W5:Y:S04]  /*0310*/  @!P0 LDG.E.EL R4, desc[UR4][R2.64] ;  /* 0x0000000402048981 */ /* 0x000f68000c2e1900 */
[----:B------:R-:W5:Y:S04]  /*0320*/  @!P0 LDG.E.EL R26, desc[UR4][R2.64] ;  /* 0x00000004021a8981 */ /* 0x000f68000c2e1900 */
[----:B------:R-:W5:Y:S01]  /*0330*/  @!P0 LDG.E.EL R23, desc[UR4][R2.64] ;  /* 0x0000000402178981 */ /* 0x000f62000c2e1900 */
[----:B------:R-:W-:Y:S01]  /*0340*/  IMAD.HI R28, R5, 0x3e88cb3d, RZ ;  /* 0x3e88cb3d051c7827 */ /* 0x000fe200078e02ff */
[----:B------:R-:W-:-:S02]  /*0350*/  LOP3.LUT R0, R0, 0xffffffc0, RZ, 0xc0, !PT ;  /* 0xffffffc000007812 */ /* 0x000fc400078ec0ff */
[----:B------:R1:W5:Y:S01]  /*0360*/  @!P0 LDG.E.EL R46, desc[UR4][R2.64] ;  /* 0x00000004022e8981 */ /* 0x000362000c2e1900 */
[----:B------:R-:W-:Y:S01]  /*0370*/  IMAD.HI R22, R47, 0x3e88cb3d, RZ ;  /* 0x3e88cb3d2f167827 */ /* 0x000fe200078e02ff */
[----:B------:R-:W-:-:S03]  /*0380*/  SHF.R.U32.HI R9, RZ, 0x1f, R28 ;  /* 0x0000001fff097819 */ /* 0x000fc6000001161c */
[----:B------:R-:W-:Y:S01]  /*0390*/  IMAD.IADD R0, R5, 0x1, -R0 ;  /* 0x0000000105007824 */ /* 0x000fe200078e0a00 */
[----:B------:R-:W-:Y:S02]  /*03a0*/  LEA.HI.SX32 R28, R28, R9, 0x14 ;  /* 0x000000091c1c7211 */ /* 0x000fe400078fa2ff */
[----:B-1----:R-:W-:Y:S02]  /*03b0*/  SHF.R.U32.HI R7, RZ, 0x1f, R22 ;  /* 0x0000001fff077819 */ /* 0x002fe40000011616 */
[----:B------:R-:W-:Y:S01]  /*03c0*/  SHF.R.S32.HI R49, RZ, 0x1f, R0 ;  /* 0x0000001fff317819 */ /* 0x000fe20000011400 */
[----:B------:R-:W-:Y:S01]  /*03d0*/  IMAD R20, R28, 0x300, RZ ;  /* 0x000003001c147824 */ /* 0x000fe200078e02ff */
[----:B------:R-:W-:Y:S01]  /*03e0*/  LEA.HI.SX32 R22, R22, R7, 0x14 ;  /* 0x0000000716167211 */ /* 0x000fe200078fa2ff */
[----:B------:R-:W-:-:S03]  /*03f0*/  IMAD.SHL.U32 R7, R27, 0x40, RZ ;  /* 0x000000401b077824 */ /* 0x000fc600078e00ff */
[--C-:B------:R-:W-:Y:S01]  /*0400*/  SHF.R.S32.HI R14, RZ, 0x1f, R20.reuse ;  /* 0x0000001fff0e7819 */ /* 0x100fe20000011414 */
[----:B------:R-:W-:Y:S01]  /*0410*/  IMAD R6, R22, 0x300, RZ ;  /* 0x0000030016067824 */ /* 0x000fe200078e02ff */
[----:B------:R-:W-:Y:S02]  /*0420*/  IADD3 R20, P2, P3, R7, R0, R20 ;  /* 0x0000000007147210 */ /* 0x000fe40007b5e014 */
[----:B------:R-:W-:Y:S01]  /*0430*/  SHF.R.S32.HI R21, RZ, 0x1f, R7 ;  /* 0x0000001fff157819 */ /* 0x000fe20000011407 */
[----:B------:R-:W-:-:S03]  /*0440*/  IMAD.SHL.U32 R7, R18, 0x40, RZ ;  /* 0x0000004012077824 */ /* 0x000fc600078e00ff */
[----:B------:R-:W-:Y:S02]  /*0450*/  IADD3.X R21, R21, R49, R14, P2, P3 ;  /* 0x0000003115157210 */ /* 0x000fe400017e640e */
[--C-:B------:R-:W-:Y:S01]  /*0460*/  IADD3 R19, P3, P5, R7, R0, R6.reuse ;  /* 0x0000000007137210 */ /* 0x100fe20007d7e006 */
[----:B------:R-:W-:Y:S01]  /*0470*/  IMAD R51, R28, -0x4180, R5 ;  /* 0xffffbe801c337824 */ /* 0x000fe200078e0205 */
[----:B------:R-:W-:Y:S01]  /*0480*/  SHF.R.S32.HI R6, RZ, 0x1f, R6 ;  /* 0x0000001fff067819 */ /* 0x000fe20000011406 */
[----:B------:R-:W1:Y:S01]  /*0490*/  LDC.64 R14, c[0x0][0x238] ;  /* 0x00008e00ff0e7b82 */ /* 0x000e620000000a00 */
[----:B------:R-:W-:-:S04]  /*04a0*/  SHF.R.S32.HI R0, RZ, 0x1f, R7 ;  /* 0x0000001fff007819 */ /* 0x000fc80000011407 */
[----:B------:R-:W-:Y:S02]  /*04b0*/  IADD3.X R49, R0, R49, R6, P3, P5 ;  /* 0x0000003100317210 */ /* 0x000fe40001fea406 */
[----:B0-----:R-:W-:Y:S01]  /*04c0*/  CS2R R2, SRZ ;  /* 0x0000000000027805 */ /* 0x001fe2000001ff00 */
[----:B------:R-:W-:Y:S02]  /*04d0*/  IMAD.MOV.U32 R29, RZ, RZ, RZ ;  /* 0x000000ffff1d7224 */ /* 0x000fe400078e00ff */
[----:B--2---:R-:W-:Y:S01]  /*04e0*/  FADD R10, R10, 9.9999997473787516356e-06 ;  /* 0x3727c5ac0a0a7421 */ /* 0x004fe20000000000 */
[----:B---3--:R-:W-:-:S05]  /*04f0*/  FADD R11, R11, 9.9999997473787516356e-06 ;  /* 0x3727c5ac0b0b7421 */ /* 0x008fca0000000000 */
[----:B------:R-:W0:Y:S01]  /*0500*/  MUFU.SQRT R10, R10 ;  /* 0x0000000a000a7308 */ /* 0x000e220000002000 */
[----:B----4-:R-:W-:-:S07]  /*0510*/  FADD R12, R12, 9.9999997473787516356e-06 ;  /* 0x3727c5ac0c0c7421 */ /* 0x010fce0000000000 */
[----:B------:R-:W2:Y:S01]  /*0520*/  MUFU.SQRT R11, R11 ;  /* 0x0000000b000b7308 */ /* 0x000ea20000002000 */
[----:B-----5:R-:W-:Y:S01]  /*0530*/  FADD R8, R8, 9.9999997473787516356e-06 ;  /* 0x3727c5ac08087421 */ /* 0x020fe20000000000 */
[----:B------:R-:W-:Y:S01]  /*0540*/  FADD R4, R4, 9.9999997473787516356e-06 ;  /* 0x3727c5ac04047421 */ /* 0x000fe20000000000 */
[----:B0-----:R-:W-:-:S05]  /*0550*/  FSETP.GT.AND P4, PT, R10, 8.50705917302346158658e+37, PT ;  /* 0x7e8000000a00780b */ /* 0x001fca0003f84000 */
[----:B------:R-:W0:Y:S01]  /*0560*/  MUFU.SQRT R12, R12 ;  /* 0x0000000c000c7308 */ /* 0x000e220000002000 */
[----:B------:R-:W-:Y:S02]  /*0570*/  FSETP.GEU.AND P2, PT, R10, 1.175494350822287508e-38, PT ;  /* 0x008000000a00780b */ /* 0x000fe40003f4e000 */
[----:B------:R-:W-:Y:S02]  /*0580*/  FSEL R0, R45, 1, P4 ;  /* 0x3f8000002d007808 */ /* 0x000fe40002000000 */
[----:B--2---:R-:W-:-:S03]  /*0590*/  FSETP.GT.AND P6, PT, R11, 8.50705917302346158658e+37, PT ;  /* 0x7e8000000b00780b */ /* 0x004fc60003fc4000 */
[----:B------:R-:W2:Y:S01]  /*05a0*/  MUFU.SQRT R8, R8 ;  /* 0x0000000800087308 */ /* 0x000ea20000002000 */
[----:B------:R-:W-:Y:S02]  /*05b0*/  FSETP.GEU.AND P5, PT, R11, 1.175494350822287508e-38, PT ;  /* 0x008000000b00780b */ /* 0x000fe40003fae000 */
[----:B------:R-:W-:Y:S01]  /*05c0*/  FSEL R7, R45, 1, P6 ;  /* 0x3f8000002d077808 */ /* 0x000fe20003000000 */
[----:B------:R-:W-:Y:S02]  /*05d0*/  @P4 FMUL R10, R10, 0.25 ;  /* 0x3e8000000a0a4820 */ /* 0x000fe40000400000 */
[----:B------:R-:W-:Y:S01]  /*05e0*/  @!P2 FMUL R0, R0, 16777216 ;  /* 0x4b8000000000a820 */ /* 0x000fe20000400000 */
[----:B0-----:R-:W-:Y:S01]  /*05f0*/  FSETP.GT.AND P3, PT, R12, 8.50705917302346158658e+37, PT ;  /* 0x7e8000000c00780b */ /* 0x001fe20003f64000 */
[----:B------:R-:W0:Y:S01]  /*0600*/  MUFU.SQRT R4, R4 ;  /* 0x0000000400047308 */ /* 0x000e220000002000 */
[----:B------:R-:W-:Y:S01]  /*0610*/  @!P2 FMUL R10, R10, 16777216 ;  /* 0x4b8000000a0aa820 */ /* 0x000fe20000400000 */
[----:B------:R-:W-:Y:S01]  /*0620*/  FSETP.GEU.AND P4, PT, R12, 1.175494350822287508e-38, PT ;  /* 0x008000000c00780b */ /* 0x000fe20003f8e000 */
[----:B------:R-:W-:Y:S01]  /*0630*/  @P6 FMUL R11, R11, 0.25 ;  /* 0x3e8000000b0b6820 */ /* 0x000fe20000400000 */
[----:B------:R-:W-:-:S02]  /*0640*/  FSEL R6, R45, 1, P3 ;  /* 0x3f8000002d067808 */ /* 0x000fc40001800000 */
[----:B------:R-:W-:Y:S01]  /*0650*/  @!P5 FMUL R7, R7, 16777216 ;  /* 0x4b8000000707d820 */ /* 0x000fe20000400000 */
[C---:B--2---:R-:W-:Y:S01]  /*0660*/  FSETP.GT.AND P2, PT, R8.reuse, 8.50705917302346158658e+37, PT ;  /* 0x7e8000000800780b */ /* 0x044fe20003f44000 */
[----:B------:R-:W-:Y:S01]  /*0670*/  @!P5 FMUL R11, R11, 16777216 ;  /* 0x4b8000000b0bd820 */ /* 0x000fe20000400000 */
[----:B------:R-:W-:Y:S01]  /*0680*/  FSETP.GEU.AND P6, PT, R8, 1.175494350822287508e-38, PT ;  /* 0x008000000800780b */ /* 0x000fe20003fce000 */
[----:B------:R-:W-:Y:S01]  /*0690*/  FADD R26, R26, 9.9999997473787516356e-06 ;  /* 0x3727c5ac1a1a7421 */ /* 0x000fe20000000000 */
[----:B------:R-:W-:Y:S01]  /*06a0*/  MUFU.RCP R31, R10 ;  /* 0x0000000a001f7308 */ /* 0x000fe20000001000 */
[----:B------:R-:W-:Y:S01]  /*06b0*/  @P3 FMUL R12, R12, 0.25 ;  /* 0x3e8000000c0c3820 */ /* 0x000fe20000400000 */
[----:B0-----:R-:W-:-:S03]  /*06c0*/  FSETP.GT.AND P5, PT, R4, 8.50705917302346158658e+37, PT ;  /* 0x7e8000000400780b */ /* 0x001fc60003fa4000 */
[----:B------:R-:W-:Y:S01]  /*06d0*/  @!P4 FMUL R12, R12, 16777216 ;  /* 0x4b8000000c0cc820 */ /* 0x000fe20000400000 */
[----:B------:R-:W-:Y:S02]  /*06e0*/  FSETP.GEU.AND P3, PT, R4, 1.175494350822287508e-38, PT ;  /* 0x008000000400780b */ /* 0x000fe40003f6e000 */
[----:B------:R-:W0:Y:S01]  /*06f0*/  MUFU.RCP R32, R11 ;  /* 0x0000000b00207308 */ /* 0x000e220000001000 */
[----:B------:R-:W-:-:S04]  /*0700*/  @P2 FMUL R8, R8, 0.25 ;  /* 0x3e80000008082820 */ /* 0x000fc80000400000 */
[----:B------:R-:W-:-:S03]  /*0710*/  @!P6 FMUL R8, R8, 16777216 ;  /* 0x4b8000000808e820 */ /* 0x000fc60000400000 */
[----:B------:R-:W2:Y:S01]  /*0720*/  MUFU.SQRT R30, R26 ;  /* 0x0000001a001e7308 */ /* 0x000ea20000002000 */
[----:B------:R-:W-:-:S04]  /*0730*/  @P5 FMUL R4, R4, 0.25 ;  /* 0x3e80000004045820 */ /* 0x000fc80000400000 */
[----:B------:R-:W-:-:S03]  /*0740*/  @!P3 FMUL R4, R4, 16777216 ;  /* 0x4b8000000404b820 */ /* 0x000fc60000400000 */
[----:B------:R3:W4:Y:S01]  /*0750*/  MUFU.RCP R33, R12 ;  /* 0x0000000c00217308 */ /* 0x0007220000001000 */
[----:B0-----:R-:W-:Y:S01]  /*0760*/  FMUL R32, R32, R7 ;  /* 0x0000000720207220 */ /* 0x001fe20000400000 */
[----:B------:R-:W-:-:S06]  /*0770*/  FADD R23, R23, 9.9999997473787516356e-06 ;  /* 0x3727c5ac17177421 */ /* 0x000fcc0000000000 */
[----:B------:R-:W0:Y:S01]  /*0780*/  MUFU.RCP R34, R8 ;  /* 0x0000000800227308 */ /* 0x000e220000001000 */
[----:B------:R-:W-:-:S07]  /*0790*/  FSEL R9, R45, 1, P2 ;  /* 0x3f8000002d097808 */ /* 0x000fce0001000000 */
[----:B------:R-:W5:Y:S01]  /*07a0*/  MUFU.RCP R10, R4 ;  /* 0x00000004000a7308 */ /* 0x000f620000001000 */
[----:B------:R-:W-:Y:S01]  /*07b0*/  FSEL R7, R45, 1, P5 ;  /* 0x3f8000002d077808 */ /* 0x000fe20002800000 */
[----:B---3--:R-:W-:-:S04]  /*07c0*/  IMAD.WIDE R12, R27, 0x4, R24 ;  /* 0x000000041b0c7825 */ /* 0x008fc800078e0218 */
[----:B------:R-:W-:Y:S01]  /*07d0*/  @!P4 FMUL R6, R6, 16777216 ;  /* 0x4b8000000606c820 */ /* 0x000fe20000400000 */
[----:B------:R-:W-:Y:S01]  /*07e0*/  @!P6 FMUL R9, R9, 16777216 ;  /* 0x4b8000000909e820 */ /* 0x000fe20000400000 */
[----:B--2---:R-:W-:Y:S01]  /*07f0*/  FSETP.GT.AND P4, PT, R30, 8.50705917302346158658e+37, PT ;  /* 0x7e8000001e00780b */ /* 0x004fe20003f84000 */
[----:B------:R-:W-:Y:S01]  /*0800*/  @!P3 FMUL R7, R7, 16777216 ;  /* 0x4b8000000707b820 */ /* 0x000fe20000400000 */
[----:B------:R-:W2:Y:S01]  /*0810*/  MUFU.SQRT R23, R23 ;  /* 0x0000001700177308 */ /* 0x000ea20000002000 */
[----:B------:R-:W-:Y:S01]  /*0820*/  FMUL R31, R31, R0 ;  /* 0x000000001f1f7220 */ /* 0x000fe20000400000 */
[----:B----4-:R-:W-:Y:S01]  /*0830*/  FMUL R33, R33, R6 ;  /* 0x0000000621217220 */ /* 0x010fe20000400000 */
[----:B0-----:R-:W-:Y:S01]  /*0840*/  FMUL R34, R34, R9 ;  /* 0x0000000922227220 */ /* 0x001fe20000400000 */
[----:B------:R-:W3:Y:S01]  /*0850*/  @!P1 LDG.E.EL R35, desc[UR4][R12.64] ;  /* 0x000000040c239981 */ /* 0x000ee2000c2e1900 */
[----:B------:R-:W-:Y:S01]  /*0860*/  CS2R R8, SRZ ;  /* 0x0000000000087805 */ /* 0x000fe2000001ff00 */
[----:B------:R-:W-:-:S02]  /*0870*/  IMAD.MOV.U32 R0, RZ, RZ, RZ ;  /* 0x000000ffff007224 */ /* 0x000fc400078e00ff */
[----:B-----5:R-:W-:Y:S01]  /*0880*/  FMUL R10, R10, R7 ;  /* 0x000000070a0a7220 */ /* 0x020fe20000400000 */
[----:B------:R-:W4:Y:S01]  /*0890*/  @!P1 LDG.E.EL R36, desc[UR4][R12.64] ;  /* 0x000000040c249981 */ /* 0x000f22000c2e1900 */
[----:B------:R-:W-:Y:S01]  /*08a0*/  CS2R R6, SRZ ;  /* 0x0000000000067805 */ /* 0x000fe2000001ff00 */
[----:B------:R-:W-:Y:S01]  /*08b0*/  IMAD.MOV.U32 R4, RZ, RZ, RZ ;  /* 0x000000ffff047224 */ /* 0x000fe200078e00ff */
[C---:B------:R-:W-:Y:S01]  /*08c0*/  FSETP.GEU.AND P5, PT, R30.reuse, 1.175494350822287508e-38, PT ;  /* 0x008000001e00780b */ /* 0x040fe20003fae000 */
[----:B------:R-:W5:Y:S04]  /*08d0*/  @!P1 LDG.E.EL R37, desc[UR4][R12.64] ;  /* 0x000000040c259981 */ /* 0x000f68000c2e1900 */
[----:B------:R0:W3:Y:S01]  /*08e0*/  @!P1 LDG.E.EL R38, desc[UR4][R12.64] ;  /* 0x000000040c269981 */ /* 0x0000e2000c2e1900 */
[----:B------:R-:W-:Y:S01]  /*08f0*/  @P4 FMUL R30, R30, 0.25 ;  /* 0x3e8000001e1e4820 */ /* 0x000fe20000400000 */
[----:B0-----:R-:W-:-:S04]  /*0900*/  IMAD.WIDE R12, R27, 0x4, R16 ;  /* 0x000000041b0c7825 */ /* 0x001fc800078e0210 */
[----:B------:R-:W-:Y:S01]  /*0910*/  IMAD.WIDE R16, R18, 0x4, R16 ;  /* 0x0000000412107825 */ /* 0x000fe200078e0210 */
[----:B--2---:R-:W-:-:S03]  /*0920*/  FSETP.GT.AND P6, PT, R23, 8.50705917302346158658e+37, PT ;  /* 0x7e8000001700780b */ /* 0x004fc60003fc4000 */
[----:B------:R-:W-:Y:S01]  /*0930*/  @!P5 FMUL R30, R30, 16777216 ;  /* 0x4b8000001e1ed820 */ /* 0x000fe20000400000 */
[----:B------:R-:W-:Y:S01]  /*0940*/  IMAD.MOV.U32 R11, RZ, RZ, RZ ;  /* 0x000000ffff0b7224 */ /* 0x000fe200078e00ff */
[----:B------:R-:W2:Y:S04]  /*0950*/  @!P0 LDG.E.EL R9, desc[UR4][R16.64] ;  /* 0x0000000410098981 */ /* 0x000ea8000c2e1900 */
[----:B------:R-:W2:Y:S04]  /*0960*/  @!P0 LDG.E.EL R6, desc[UR4][R16.64] ;  /* 0x0000000410068981 */ /* 0x000ea8000c2e1900 */
[----:B------:R-:W2:Y:S04]  /*0970*/  @!P0 LDG.E.EL R0, desc[UR4][R16.64] ;  /* 0x0000000410008981 */ /* 0x000ea8000c2e1900 */
[----:B------:R0:W2:Y:S01]  /*0980*/  @!P0 LDG.E.EL R4, desc[UR4][R16.64] ;  /* 0x0000000410048981 */ /* 0x0000a2000c2e1900 */
[----:B------:R-:W-:Y:S01]  /*0990*/  IMAD.WIDE R24, R18, 0x4, R24 ;  /* 0x0000000412187825 */ /* 0x000fe200078e0218 */
[----:B------:R-:W-:-:S02]  /*09a0*/  ISETP.GE.AND P3, PT, R27, 0xfa, PT ;  /* 0x000000fa1b00780c */ /* 0x000fc40003f66270 */
[----:B------:R-:W2:Y:S01]  /*09b0*/  @!P1 LDG.E.EL R39, desc[UR4][R12.64] ;  /* 0x000000040c279981 */ /* 0x000ea2000c2e1900 */
[----:B------:R-:W-:-:S03]  /*09c0*/  ISETP.GT.AND P2, PT, R27, 0xf9, !P1 ;  /* 0x000000f91b00780c */ /* 0x000fc60004f44270 */
[----:B------:R-:W2:Y:S01]  /*09d0*/  @!P1 LDG.E.EL R40, desc[UR4][R12.64] ;  /* 0x000000040c289981 */ /* 0x000ea2000c2e1900 */
[----:B0-----:R-:W-:Y:S01]  /*09e0*/  IMAD R17, R28, 0x3e80, R51 ;  /* 0x00003e801c117824 */ /* 0x001fe200078e0233 */
[----:B------:R-:W-:Y:S02]  /*09f0*/  FSEL R51, R45, 1, P4 ;  /* 0x3f8000002d337808 */ /* 0x000fe40002000000 */
[----:B------:R-:W2:Y:S03]  /*0a00*/  @!P1 LDG.E.EL R41, desc[UR4][R12.64] ;  /* 0x000000040c299981 */ /* 0x000ea6000c2e1900 */
[----:B------:R-:W-:Y:S01]  /*0a10*/  @!P5 FMUL R51, R51, 16777216 ;  /* 0x4b8000003333d820 */ /* 0x000fe20000400000 */
[C---:B------:R-:W-:Y:S01]  /*0a20*/  FSETP.GEU.AND P5, PT, R23.reuse, 1.175494350822287508e-38, PT ;  /* 0x008000001700780b */ /* 0x040fe20003fae000 */
[----:B------:R-:W-:Y:S01]  /*0a30*/  @P6 FMUL R23, R23, 0.25 ;  /* 0x3e80000017176820 */ /* 0x000fe20000400000 */
[----:B------:R1:W2:Y:S01]  /*0a40*/  @!P1 LDG.E.EL R11, desc[UR4][R12.64] ;  /* 0x000000040c0b9981 */ /* 0x0002a2000c2e1900 */
[----:B------:R0:W0:Y:S01]  /*0a50*/  MUFU.RCP R28, R30 ;  /* 0x0000001e001c7308 */ /* 0x0000220000001000 */
[----:B------:R-:W-:-:S02]  /*0a60*/  ISETP.LT.AND P4, PT, R5, 0x10600, !P3 ;  /* 0x000106000500780c */ /* 0x000fc40005f81270 */
[----:B------:R-:W2:Y:S04]  /*0a70*/  @!P0 LDG.E.EL R3, desc[UR4][R24.64] ;  /* 0x0000000418038981 */ /* 0x000ea8000c2e1900 */
[----:B------:R-:W2:Y:S03]  /*0a80*/  @!P0 LDG.E.EL R2, desc[UR4][R24.64] ;  /* 0x0000000418028981 */ /* 0x000ea6000c2e1900 */
[----:B------:R-:W-:Y:S01]  /*0a90*/  @!P5 FMUL R23, R23, 16777216 ;  /* 0x4b8000001717d820 */ /* 0x000fe20000400000 */
[----:B------:R-:W2:Y:S01]  /*0aa0*/  @!P0 LDG.E.EL R7, desc[UR4][R24.64] ;  /* 0x0000000418078981 */ /* 0x000ea2000c2e1900 */
[----:B-1----:R-:W-:Y:S01]  /*0ab0*/  IMAD.WIDE R12, R27, 0x4, R14 ;  /* 0x000000041b0c7825 */ /* 0x002fe200078e020e */
[----:B------:R-:W-:-:S02]  /*0ac0*/  CS2R R26, SRZ ;  /* 0x00000000001a7805 */ /* 0x000fc4000001ff00 */
[----:B------:R1:W2:Y:S01]  /*0ad0*/  @!P0 LDG.E.EL R8, desc[UR4][R24.64] ;  /* 0x0000000418088981 */ /* 0x0002a2000c2e1900 */
[----:B------:R-:W-:Y:S01]  /*0ae0*/  IMAD.WIDE R14, R18, 0x4, R14 ;  /* 0x00000004120e7825 */ /* 0x000fe200078e020e */
[----:B------:R-:W1:Y:S02]  /*0af0*/  MUFU.RCP R23, R23 ;  /* 0x0000001700177308 */ /* 0x000e640000001000 */
[----:B------:R-:W2:Y:S01]  /*0b00*/  @!P1 LDG.E.EL R42, desc[UR4][R12.64] ;  /* 0x000000040c2a9981 */ /* 0x000ea2000c2e1900 */
[----:B------:R-:W-:Y:S01]  /*0b10*/  IMAD.WIDE R16, R17, 0x4, R52 ;  /* 0x0000000411107825 */ /* 0x000fe200078e0234 */
[----:B0-----:R-:W-:Y:S02]  /*0b20*/  FSEL R30, R45, 1, P6 ;  /* 0x3f8000002d1e7808 */ /* 0x001fe40003000000 */
[----:B------:R-:W2:Y:S01]  /*0b30*/  @!P1 LDG.E.EL R43, desc[UR4][R12.64] ;  /* 0x000000040c2b9981 */ /* 0x000ea2000c2e1900 */
[----:B-1----:R-:W-:-:S03]  /*0b40*/  CS2R R24, SRZ ;  /* 0x0000000000187805 */ /* 0x002fc6000001ff00 */
[----:B------:R-:W2:Y:S04]  /*0b50*/  @!P1 LDG.E.EL R44, desc[UR4][R12.64] ;  /* 0x000000040c2c9981 */ /* 0x000ea8000c2e1900 */
[----:B------:R0:W2:Y:S04]  /*0b60*/  @!P1 LDG.E.EL R24, desc[UR4][R12.64] ;  /* 0x000000040c189981 */ /* 0x0000a8000c2e1900 */
[----:B------:R-:W2:Y:S04]  /*0b70*/  @!P0 LDG.E.EL R26, desc[UR4][R14.64] ;  /* 0x000000040e1a8981 */ /* 0x000ea8000c2e1900 */
[----:B------:R-:W2:Y:S01]  /*0b80*/  @!P0 LDG.E.EL R25, desc[UR4][R14.64] ;  /* 0x000000040e198981 */ /* 0x000ea2000c2e1900 */
[----:B0-----:R-:W-:-:S03]  /*0b90*/  CS2R R12, SRZ ;  /* 0x00000000000c7805 */ /* 0x001fc6000001ff00 */
[----:B------:R-:W2:Y:S04]  /*0ba0*/  @!P0 LDG.E.EL R27, desc[UR4][R14.64] ;  /* 0x000000040e1b8981 */ /* 0x000ea8000c2e1900 */
[----:B------:R0:W2:Y:S01]  /*0bb0*/  @!P0 LDG.E.EL R29, desc[UR4][R14.64] ;  /* 0x000000040e1d8981 */ /* 0x0000a2000c2e1900 */
[----:B------:R-:W-:Y:S01]  /*0bc0*/  FMUL R28, R28, R51 ;  /* 0x000000331c1c7220 */ /* 0x000fe20000400000 */
[----:B------:R-:W-:Y:S01]  /*0bd0*/  @!P5 FMUL R30, R30, 16777216 ;  /* 0x4b8000001e1ed820 */ /* 0x000fe20000400000 */
[----:B------:R-:W-:Y:S01]  /*0be0*/  IMAD R51, R22, -0x4180, R47 ;  /* 0xffffbe8016337824 */ /* 0x000fe200078e022f */
[----:B0-----:R-:W-:-:S03]  /*0bf0*/  CS2R R14, SRZ ;  /* 0x00000000000e7805 */ /* 0x001fc6000001ff00 */
[----:B------:R-:W-:-:S03]  /*0c00*/  IMAD R51, R22, 0x3e80, R51 ;  /* 0x00003e8016337824 */ /* 0x000fc600078e0233 */
[----:B------:R0:W2:Y:S01]  /*0c10*/  @P4 LDG.E.128 R12, desc[UR4][R16.64] ;  /* 0x00000004100c4981 */ /* 0x0000a2000c1e1d00 */
[----:B------:R-:W-:Y:S01]  /*0c20*/  FMUL R30, R23, R30 ;  /* 0x0000001e171e7220 */ /* 0x000fe20000400000 */
[----:B------:R-:W-:Y:S02]  /*0c30*/  IMAD.MOV.U32 R22, RZ, RZ, RZ ;  /* 0x000000ffff167224 */ /* 0x000fe400078e00ff */
[----:B------:R-:W-:Y:S01]  /*0c40*/  IMAD.MOV.U32 R23, RZ, RZ, RZ ;  /* 0x000000ffff177224 */ /* 0x000fe200078e00ff */
[----:B0-----:R-:W-:-:S04]  /*0c50*/  LEA R16, P5, R20, UR6, 0x2 ;  /* 0x0000000614107c11 */ /* 0x001fc8000f8a10ff */
[----:B------:R-:W-:Y:S02]  /*0c60*/  LEA.HI.X R17, R20, UR7, R21, 0x2, P5 ;  /* 0x0000000714117c11 */ /* 0x000fe4000a8f1415 */
[----:B------:R-:W-:-:S06]  /*0c70*/  CS2R R20, SRZ ;  /* 0x0000000000147805 */ /* 0x000fcc000001ff00 */
[----:B------:R0:W3:Y:S01]  /*0c80*/  @P2 LDG.E.128 R20, desc[UR4][R16.64+-0xfa00] ;  /* 0xff06000410142981 */ /* 0x0000e2000c1e1d00 */
[----:B------:R-:W-:-:S04]  /*0c90*/  FADD R50, R46, 9.9999997473787516356e-06 ;  /* 0x3727c5ac2e327421 */ /* 0x000fc80000000000 */
[----:B------:R-:W1:Y:S02]  /*0ca0*/  MUFU.SQRT R46, R50 ;  /* 0x00000032002e7308 */ /* 0x000e640000002000 */
[C---:B-1----:R-:W-:Y:S02]  /*0cb0*/  FSETP.GT.AND P5, PT, R46.reuse, 8.50705917302346158658e+37, PT ;  /* 0x7e8000002e00780b */ /* 0x042fe40003fa4000 */
[----:B------:R-:W-:Y:S02]  /*0cc0*/  FSETP.GEU.AND P6, PT, R46, 1.175494350822287508e-38, PT ;  /* 0x008000002e00780b */ /* 0x000fe40003fce000 */
[----:B------:R-:W-:-:S09]  /*0cd0*/  FSEL R45, R45, 1, P5 ;  /* 0x3f8000002d2d7808 */ /* 0x000fd20002800000 */
[----:B------:R-:W-:Y:S01]  /*0ce0*/  @P5 FMUL R46, R46, 0.25 ;  /* 0x3e8000002e2e5820 */ /* 0x000fe20000400000 */
[----:B------:R-:W-:Y:S01]  /*0cf0*/  ISETP.GE.AND P5, PT, R18, 0xfa, PT ;  /* 0x000000fa1200780c */ /* 0x000fe20003fa6270 */
[----:B------:R-:W-:Y:S02]  /*0d00*/  @!P6 FMUL R45, R45, 16777216 ;  /* 0x4b8000002d2de820 */ /* 0x000fe40000400000 */
[----:B------:R-:W-:Y:S01]  /*0d10*/  @!P6 FMUL R46, R46, 16777216 ;  /* 0x4b8000002e2ee820 */ /* 0x000fe20000400000 */
[----:B------:R-:W-:Y:S01]  /*0d20*/  ISETP.LT.AND P6, PT, R47, 0x10600, !P5 ;  /* 0x000106002f00780c */ /* 0x000fe20006fc1270 */
[----:B------:R-:W-:Y:S01]  /*0d30*/  IMAD.WIDE R52, R51, 0x4, R52 ;  /* 0x0000000433347825 */ /* 0x000fe200078e0234 */
[----:B--2---:R-:W-:Y:S02]  /*0d40*/  SEL R48, R12, RZ, P4 ;  /* 0x000000ff0c307207 */ /* 0x004fe40002000000 */
[----:B------:R-:W-:Y:S02]  /*0d50*/  SEL R47, R13, RZ, P4 ;  /* 0x000000ff0d2f7207 */ /* 0x000fe40002000000 */
[----:B0-----:R-:W-:-:S02]  /*0d60*/  SEL R16, R14, RZ, P4 ;  /* 0x000000ff0e107207 */ /* 0x001fc40002000000 */
[----:B------:R-:W-:Y:S02]  /*0d70*/  SEL R17, R15, RZ, P4 ;  /* 0x000000ff0f117207 */ /* 0x000fe40002000000 */
[----:B------:R-:W-:-:S04]  /*0d80*/  LEA R50, P4, R19, UR6, 0x2 ;  /* 0x0000000613327c11 */ /* 0x000fc8000f8810ff */
[----:B------:R-:W-:Y:S02]  /*0d90*/  LEA.HI.X R51, R19, UR7, R49, 0x2, P4 ;  /* 0x0000000713337c11 */ /* 0x000fe4000a0f1431 */
[----:B------:R-:W-:Y:S02]  /*0da0*/  ISETP.GT.AND P4, PT, R18, 0xf9, !P0 ;  /* 0x000000f91200780c */ /* 0x000fe40004784270 */
[----:B------:R-:W-:Y:S02]  /*0db0*/  CS2R R12, SRZ ;  /* 0x00000000000c7805 */ /* 0x000fe4000001ff00 */
[----:B------:R-:W-:Y:S02]  /*0dc0*/  CS2R R14, SRZ ;  /* 0x00000000000e7805 */ /* 0x000fe4000001ff00 */
[----:B---3--:R-:W-:-:S04]  /*0dd0*/  SEL R19, R22, RZ, P2 ;  /* 0x000000ff16137207 */ /* 0x008fc80001000000 */
[----:B------:R0:W2:Y:S01]  /*0de0*/  @P6 LDG.E.128 R12, desc[UR4][R52.64] ;  /* 0x00000004340c6981 */ /* 0x0000a2000c1e1d00 */
[----:B------:R-:W-:Y:S02]  /*0df0*/  SEL R18, R23, RZ, P2 ;  /* 0x000000ff17127207 */ /* 0x000fe40001000000 */
[----:B------:R-:W-:Y:S02]  /*0e00*/  SEL R22, R16, R19, !P3 ;  /* 0x0000001310167207 */ /* 0x000fe40005800000 */
[----:B------:R-:W-:Y:S02]  /*0e10*/  SEL R23, R17, R18, !P3 ;  /* 0x0000001211177207 */ /* 0x000fe40005800000 */
[----:B------:R-:W-:Y:S02]  /*0e20*/  CS2R R16, SRZ ;  /* 0x0000000000107805 */ /* 0x000fe4000001ff00 */
[----:B------:R-:W-:-:S06]  /*0e30*/  CS2R R18, SRZ ;  /* 0x0000000000127805 */ /* 0x000fcc000001ff00 */
[----:B------:R-:W3:Y:S01]  /*0e40*/  @P4 LDG.E.128 R16, desc[UR4][R50.64+-0xfa00] ;  /* 0xff06000432104981 */ /* 0x000ee2000c1e1d00 */
[----:B------:R-:W-:Y:S02]  /*0e50*/  SEL R49, R20, RZ, P2 ;  /* 0x000000ff14317207 */ /* 0x000fe40001000000 */
[----:B0-----:R-:W-:Y:S02]  /*0e60*/  SEL R52, R21, RZ, P2 ;  /* 0x000000ff15347207 */ /* 0x001fe40001000000 */
[----:B------:R-:W-:Y:S02]  /*0e70*/  SEL R20, R48, R49, !P3 ;  /* 0x0000003130147207 */ /* 0x000fe40005800000 */
[----:B------:R-:W-:Y:S01]  /*0e80*/  SEL R21, R47, R52, !P3 ;  /* 0x000000342f157207 */ /* 0x000fe20005800000 */
[----:B------:R-:W-:Y:S02]  /*0e90*/  FADD R47, R23, -R38 ;  /* 0x80000026172f7221 */ /* 0x000fe40000000000 */
[----:B------:R-:W-:-:S02]  /*0ea0*/  FADD R38, R20, -R35 ;  /* 0x8000002314267221 */ /* 0x000fc40000000000 */
[----:B----4-:R-:W-:Y:S01]  /*0eb0*/  FADD R35, R21, -R36 ;  /* 0x8000002415237221 */ /* 0x010fe20000000000 */
[----:B-----5:R-:W-:Y:S01]  /*0ec0*/  FADD R48, R22, -R37 ;  /* 0x8000002516307221 */ /* 0x020fe20000000000 */
[----:B------:R-:W-:Y:S02]  /*0ed0*/  FMUL R37, R34, R47 ;  /* 0x0000002f22257220 */ /* 0x000fe40000400000 */
[----:B------:R-:W-:Y:S01]  /*0ee0*/  FMUL R36, R32, R35 ;  /* 0x0000002320247220 */ /* 0x000fe20000400000 */
[----:B------:R-:W-:Y:S01]  /*0ef0*/  FMUL R47, R33, R48 ;  /* 0x00000030212f7220 */ /* 0x000fe20000400000 */
[----:B------:R-:W0:Y:S01]  /*0f00*/  LDC.64 R34, c[0x0][0x240] ;  /* 0x00009000ff227b82 */ /* 0x000e220000000a00 */
[----:B------:R-:W1:Y:S07]  /*0f10*/  MUFU.RCP R46, R46 ;  /* 0x0000002e002e7308 */ /* 0x000e6e0000001000 */
[----:B------:R-:W4:Y:S01]  /*0f20*/  LDC.64 R32, c[0x0][0x248] ;  /* 0x00009200ff207b82 */ /* 0x000f220000000a00 */
[----:B------:R-:W-:Y:S01]  /*0f30*/  FMUL R31, R31, R38 ;  /* 0x000000261f1f7220 */ /* 0x000fe20000400000 */
[----:B------:R-:W-:Y:S01]  /*0f40*/  FFMA R40, R36, R40, R43 ;  /* 0x0000002824287223 */ /* 0x000fe2000000002b */
[----:B------:R-:W-:Y:S01]  /*0f50*/  FFMA R41, R47, R41, R44 ;  /* 0x000000292f297223 */ /* 0x000fe2000000002c */
[----:B------:R-:W-:Y:S01]  /*0f60*/  FFMA R24, R37, R11, R24 ;  /* 0x0000000b25187223 */ /* 0x000fe20000000018 */
[----:B------:R-:W-:Y:S01]  /*0f70*/  FFMA R39, R31, R39, R42 ;  /* 0x000000271f277223 */ /* 0x000fe2000000002a */
[----:B-1----:R-:W-:-:S03]  /*0f80*/  FMUL R45, R46, R45 ;  /* 0x0000002d2e2d7220 */ /* 0x002fc60000400000 */
[----:B------:R-:W-:Y:S02]  /*0f90*/  FSETP.GEU.AND P2, PT, R24, RZ, PT ;  /* 0x000000ff1800720b */ /* 0x000fe40003f4e000 */
[----:B------:R-:W-:Y:S01]  /*0fa0*/  FSETP.GEU.AND P3, PT, R41, RZ, PT ;  /* 0x000000ff2900720b */ /* 0x000fe20003f6e000 */
[----:B0-----:R-:W-:-:S04]  /*0fb0*/  IMAD.WIDE R34, R5, 0x4, R34 ;  /* 0x0000000405227825 */ /* 0x001fc800078e0222 */
[----:B----4-:R-:W-:Y:S01]  /*0fc0*/  IMAD.WIDE R32, R5, 0x4, R32 ;  /* 0x0000000405207825 */ /* 0x010fe200078e0220 */
[----:B------:R0:W-:Y:S01]  /*0fd0*/  @!P1 STG.E.128 desc[UR4][R34.64], R20 ;  /* 0x0000001422009986 */ /* 0x0001e2000c101d04 */
[----:B--2---:R-:W-:Y:S02]  /*0fe0*/  SEL R12, R12, RZ, P6 ;  /* 0x000000ff0c0c7207 */ /* 0x004fe40003000000 */
[----:B------:R-:W-:Y:S02]  /*0ff0*/  SEL R13, R13, RZ, P6 ;  /* 0x000000ff0d0d7207 */ /* 0x000fe40003000000 */
[----:B------:R-:W-:Y:S02]  /*1000*/  SEL R15, R15, RZ, P6 ;  /* 0x000000ff0f0f7207 */ /* 0x000fe40003000000 */
[----:B------:R-:W-:Y:S02]  /*1010*/  SEL R14, R14, RZ, P6 ;  /* 0x000000ff0e0e7207 */ /* 0x000fe40003000000 */
[----:B---3--:R-:W-:-:S02]  /*1020*/  @P5 SEL R12, R16, RZ, P4 ;  /* 0x000000ff100c5207 */ /* 0x008fc40002000000 */
[----:B------:R-:W-:Y:S02]  /*1030*/  @P5 SEL R13, R17, RZ, P4 ;  /* 0x000000ff110d5207 */ /* 0x000fe40002000000 */
[----:B------:R-:W-:Y:S02]  /*1040*/  @P5 SEL R15, R19, RZ, P4 ;  /* 0x000000ff130f5207 */ /* 0x000fe40002000000 */
[----:B------:R-:W-:Y:S01]  /*1050*/  @P5 SEL R14, R18, RZ, P4 ;  /* 0x000000ff120e5207 */ /* 0x000fe20002000000 */
[----:B------:R-:W-:Y:S01]  /*1060*/  FADD R3, R12, -R3 ;  /* 0x800000030c037221 */ /* 0x000fe20000000000 */
[----:B------:R-:W-:Y:S01]  /*1070*/  FADD R11, R13, -R2 ;  /* 0x800000020d0b7221 */ /* 0x000fe20000000000 */
[----:B------:R-:W-:Y:S02]  /*1080*/  FADD R8, R15, -R8 ;  /* 0x800000080f087221 */ /* 0x000fe40000000000 */
[----:B------:R-:W-:Y:S01]  /*1090*/  FADD R7, R14, -R7 ;  /* 0x800000070e077221 */ /* 0x000fe20000000000 */
[----:B------:R-:W-:Y:S01]  /*10a0*/  FMUL R3, R10, R3 ;  /* 0x000000030a037220 */ /* 0x000fe20000400000 */
[----:B------:R-:W-:Y:S01]  /*10b0*/  FSETP.GEU.AND P4, PT, R40, RZ, PT ;  /* 0x000000ff2800720b */ /* 0x000fe20003f8e000 */
[----:B------:R-:W-:Y:S01]  /*10c0*/  FMUL R28, R28, R11 ;  /* 0x0000000b1c1c7220 */ /* 0x000fe20000400000 */
[----:B------:R-:W-:Y:S01]  /*10d0*/  FSETP.GEU.AND P5, PT, R39, RZ, PT ;  /* 0x000000ff2700720b */ /* 0x000fe20003fae000 */
[----:B------:R-:W-:Y:S01]  /*10e0*/  FMUL R2, R45, R8 ;  /* 0x000000082d027220 */ /* 0x000fe20000400000 */
[----:B------:R-:W-:Y:S01]  /*10f0*/  FMUL R30, R30, R7 ;  /* 0x000000071e1e7220 */ /* 0x000fe20000400000 */
[----:B------:R-:W-:Y:S01]  /*1100*/  FFMA R3, R3, R9, R26 ;  /* 0x0000000903037223 */ /* 0x000fe2000000001a */
[----:B------:R-:W-:Y:S01]  /*1110*/  SEL R11, R24, RZ, P2 ;  /* 0x000000ff180b7207 */ /* 0x000fe20001000000 */
[----:B------:R-:W-:Y:S01]  /*1120*/  FFMA R6, R28, R6, R25 ;  /* 0x000000061c067223 */ /* 0x000fe20000000019 */
[----:B------:R-:W-:Y:S01]  /*1130*/  SEL R10, R41, RZ, P3 ;  /* 0x000000ff290a7207 */ /* 0x000fe20001800000 */
[----:B------:R-:W-:Y:S01]  /*1140*/  FFMA R2, R2, R4, R29 ;  /* 0x0000000402027223 */ /* 0x000fe2000000001d */
[----:B------:R-:W-:Y:S01]  /*1150*/  SEL R9, R40, RZ, P4 ;  /* 0x000000ff28097207 */ /* 0x000fe20002000000 */
[----:B------:R-:W-:Y:S01]  /*1160*/  FFMA R0, R30, R0, R27 ;  /* 0x000000001e007223 */ /* 0x000fe2000000001b */
[----:B------:R-:W-:Y:S01]  /*1170*/  SEL R8, R39, RZ, P5 ;  /* 0x000000ff27087207 */ /* 0x000fe20002800000 */
[----:B------:R0:W-:Y:S01]  /*1180*/  @!P0 STG.E.128 desc[UR4][R34.64+0x800], R12 ;  /* 0x0008000c22008986 */ /* 0x0001e2000c101d04 */
[----:B------:R-:W-:-:S02]  /*1190*/  FSETP.GEU.AND P3, PT, R6, RZ, PT ;  /* 0x000000ff0600720b */ /* 0x000fc40003f6e000 */
[----:B------:R-:W-:Y:S01]  /*11a0*/  FSETP.GEU.AND P2, PT, R0, RZ, PT ;  /* 0x000000ff0000720b */ /* 0x000fe20003f4e000 */
[----:B------:R0:W-:Y:S01]  /*11b0*/  @!P1 STG.E.128 desc[UR4][R32.64], R8 ;  /* 0x0000000820009986 */ /* 0x0001e2000c101d04 */
[C---:B------:R-:W-:Y:S02]  /*11c0*/  FSETP.GEU.AND P1, PT, R2.reuse, RZ, PT ;  /* 0x000000ff0200720b */ /* 0x040fe40003f2e000 */
[----:B------:R-:W-:Y:S02]  /*11d0*/  FSETP.GEU.AND P4, PT, R3, RZ, PT ;  /* 0x000000ff0300720b */ /* 0x000fe40003f8e000 */
[----:B------:R-:W-:Y:S02]  /*11e0*/  SEL R19, R2, RZ, P1 ;  /* 0x000000ff02137207 */ /* 0x000fe40000800000 */
[----:B------:R-:W-:Y:S02]  /*11f0*/  SEL R18, R0, RZ, P2 ;  /* 0x000000ff00127207 */ /* 0x000fe40001000000 */
[----:B------:R-:W-:-:S02]  /*1200*/  SEL R17, R6, RZ, P3 ;  /* 0x000000ff06117207 */ /* 0x000fc40001800000 */
[----:B------:R-:W-:Y:S01]  /*1210*/  SEL R16, R3, RZ, P4 ;  /* 0x000000ff03107207 */ /* 0x000fe20002000000 */
[----:B0-----:R-:W-:Y:S06]  /*1220*/  @P0 EXIT ;  /* 0x000000000000094d */ /* 0x001fec0003800000 */
[----:B------:R-:W-:Y:S01]  /*1230*/  STG.E.128 desc[UR4][R32.64+0x800], R16 ;  /* 0x0008001020007986 */ /* 0x000fe2000c101d04 */
[----:B------:R-:W-:Y:S05]  /*1240*/  EXIT ;  /* 0x000000000000794d */ /* 0x000fea0003800000 */
.L_x_0:
[----:B------:R-:W-:-:S00]  /*1250*/  BRA `(.L_x_0) ;  /* 0xfffffffc00fc7947 */ /* 0x000fc0000383ffff */
[----:B------:R-:W-:-:S00]  /*1260*/  NOP ;  /* 0x0000000000007918 */ /* 0x000fc00000000000 */
        /* <DEDUP_REMOVED lines=9> */
.L_x_1:


//--------------------- .nv.global.init           --------------------------
	.section	.nv.global.init,"aw",@progbits
.nv.global.init:
	.type		_$_str,@object
	.size		_$_str,(_$_str_$_2 - _$_str)
_$_str:
        /*0000*/ 	.byte	0x5f, 0x5f, 0x43, 0x55, 0x44, 0x41, 0x5f, 0x46, 0x54, 0x5a, 0x00
	.type		_$_str_$_2,@object
	.size		_$_str_$_2,(.L_1 - _$_str_$_2)
_$_str_$_2:
        /*000b*/ 	.byte	0x5f, 0x5f, 0x43, 0x55, 0x44, 0x41, 0x5f, 0x50, 0x52, 0x45, 0x43, 0x5f, 0x53, 0x51, 0x52, 0x54
        /*001b*/ 	.byte	0x00
.L_1:


//--------------------- .nv.constant0.triton_poi_fused__native_batch_norm_legit_no_training_cat_relu_37 --------------------------
	.section	.nv.constant0.triton_poi_fused__native_batch_norm_legit_no_training_cat_relu_37,"a",@progbits
	.sectionflags	@""
	.align	4
.nv.constant0.triton_poi_fused__native_batch_norm_legit_no_training_cat_relu_37:
	.zero		596
